//
// Generated by NVIDIA NVVM Compiler
//
// Compiler Build ID: CL-36424714
// Cuda compilation tools, release 13.0, V13.0.88
// Based on NVVM 20.0.0
//

.version 9.0
.target sm_100
.address_size 64

	// .globl	_Z9calKernelPjiiiii
// _ZZ9calKernelPjiiiiiE11shared_dist has been demoted
// _ZZ9calKernelPjiiiiiE10shared_row has been demoted
// _ZZ9calKernelPjiiiiiE10shared_col has been demoted

.visible .entry _Z9calKernelPjiiiii(
	.param .u64 .ptr .align 1 _Z9calKernelPjiiiii_param_0,
	.param .u32 _Z9calKernelPjiiiii_param_1,
	.param .u32 _Z9calKernelPjiiiii_param_2,
	.param .u32 _Z9calKernelPjiiiii_param_3,
	.param .u32 _Z9calKernelPjiiiii_param_4,
	.param .u32 _Z9calKernelPjiiiii_param_5
)
{
	.reg .pred 	%p<20>;
	.reg .b32 	%r<120>;
	.reg .b64 	%rd<9>;
	// demoted variable
	.shared .align 4 .b8 _ZZ9calKernelPjiiiiiE11shared_dist[4096];
	// demoted variable
	.shared .align 4 .b8 _ZZ9calKernelPjiiiiiE10shared_row[4096];
	// demoted variable
	.shared .align 4 .b8 _ZZ9calKernelPjiiiiiE10shared_col[4096];
	ld.param.u64 	%rd3, [_Z9calKernelPjiiiii_param_0];
	ld.param.u32 	%r40, [_Z9calKernelPjiiiii_param_1];
	ld.param.u32 	%r41, [_Z9calKernelPjiiiii_param_2];
	ld.param.u32 	%r42, [_Z9calKernelPjiiiii_param_3];
	ld.param.u32 	%r43, [_Z9calKernelPjiiiii_param_4];
	ld.param.u32 	%r44, [_Z9calKernelPjiiiii_param_5];
	cvta.to.global.u64 	%rd1, %rd3;
	mov.u32 	%r45, %ctaid.x;
	add.s32 	%r46, %r43, %r45;
	mov.u32 	%r47, %ctaid.y;
	add.s32 	%r48, %r44, %r47;
	mov.u32 	%r1, %tid.y;
	mad.lo.s32 	%r2, %r48, %r41, %r1;
	mov.u32 	%r3, %tid.x;
	mad.lo.s32 	%r49, %r46, %r41, %r3;
	mul.lo.s32 	%r5, %r42, %r41;
	add.s32 	%r50, %r5, %r41;
	min.s32 	%r6, %r50, %r40;
	add.s32 	%r7, %r5, %r1;
	add.s32 	%r8, %r5, %r3;
	max.s32 	%r51, %r2, %r49;
	setp.lt.s32 	%p1, %r51, %r40;
	setp.ge.s32 	%p2, %r51, %r40;
	mul.lo.s32 	%r9, %r2, %r40;
	add.s32 	%r52, %r9, %r49;
	mul.wide.s32 	%rd4, %r52, 4;
	add.s64 	%rd2, %rd1, %rd4;
	shl.b32 	%r53, %r1, 7;
	mov.u32 	%r54, _ZZ9calKernelPjiiiiiE11shared_dist;
	add.s32 	%r55, %r54, %r53;
	shl.b32 	%r56, %r3, 2;
	add.s32 	%r10, %r55, %r56;
	@%p2 bra 	$L__BB0_2;
	ld.global.u32 	%r58, [%rd2];
	st.shared.u32 	[%r10], %r58;
	bra.uni 	$L__BB0_3;
$L__BB0_2:
	mov.b32 	%r57, 1073741823;
	st.shared.u32 	[%r10], %r57;
$L__BB0_3:
	setp.ge.s32 	%p3, %r2, %r40;
	setp.ge.s32 	%p4, %r8, %r6;
	mov.u32 	%r60, _ZZ9calKernelPjiiiiiE10shared_row;
	add.s32 	%r11, %r60, %r53;
	or.pred  	%p5, %p4, %p3;
	@%p5 bra 	$L__BB0_5;
	add.s32 	%r64, %r9, %r8;
	mul.wide.s32 	%rd5, %r64, 4;
	add.s64 	%rd6, %rd1, %rd5;
	ld.global.u32 	%r65, [%rd6];
	add.s32 	%r67, %r11, %r56;
	st.shared.u32 	[%r67], %r65;
	bra.uni 	$L__BB0_6;
$L__BB0_5:
	add.s32 	%r62, %r11, %r56;
	mov.b32 	%r63, 1073741823;
	st.shared.u32 	[%r62], %r63;
$L__BB0_6:
	setp.ge.s32 	%p6, %r49, %r40;
	setp.ge.s32 	%p7, %r7, %r6;
	or.pred  	%p8, %p7, %p6;
	@%p8 bra 	$L__BB0_8;
	mad.lo.s32 	%r74, %r7, %r40, %r49;
	mul.wide.s32 	%rd7, %r74, 4;
	add.s64 	%rd8, %rd1, %rd7;
	ld.global.u32 	%r75, [%rd8];
	mov.u32 	%r77, _ZZ9calKernelPjiiiiiE10shared_col;
	add.s32 	%r78, %r77, %r53;
	add.s32 	%r80, %r78, %r56;
	st.shared.u32 	[%r80], %r75;
	bra.uni 	$L__BB0_9;
$L__BB0_8:
	mov.u32 	%r69, _ZZ9calKernelPjiiiiiE10shared_col;
	add.s32 	%r70, %r69, %r53;
	add.s32 	%r72, %r70, %r56;
	mov.b32 	%r73, 1073741823;
	st.shared.u32 	[%r72], %r73;
$L__BB0_9:
	bar.sync 	0;
	sub.s32 	%r12, %r6, %r5;
	setp.lt.s32 	%p9, %r12, 1;
	@%p9 bra 	$L__BB0_26;
	and.b32  	%r13, %r12, 3;
	sub.s32 	%r82, %r5, %r6;
	setp.gt.u32 	%p10, %r82, -4;
	mov.b32 	%r116, 0;
	@%p10 bra 	$L__BB0_21;
	and.b32  	%r116, %r12, 2147483644;
	neg.s32 	%r115, %r116;
	add.s32 	%r85, %r53, %r60;
	add.s32 	%r114, %r85, 8;
	mov.u32 	%r87, _ZZ9calKernelPjiiiiiE10shared_col;
	add.s32 	%r88, %r56, %r87;
	add.s32 	%r113, %r88, 256;
$L__BB0_12:
	ld.shared.u32 	%r89, [%r114+-8];
	ld.shared.u32 	%r90, [%r113+-256];
	add.s32 	%r21, %r90, %r89;
	ld.shared.u32 	%r91, [%r10];
	setp.ge.u32 	%p11, %r21, %r91;
	@%p11 bra 	$L__BB0_14;
	st.shared.u32 	[%r10], %r21;
$L__BB0_14:
	bar.sync 	0;
	ld.shared.u32 	%r92, [%r114+-4];
	ld.shared.u32 	%r93, [%r113+-128];
	add.s32 	%r22, %r93, %r92;
	ld.shared.u32 	%r94, [%r10];
	setp.ge.u32 	%p12, %r22, %r94;
	@%p12 bra 	$L__BB0_16;
	st.shared.u32 	[%r10], %r22;
$L__BB0_16:
	bar.sync 	0;
	ld.shared.u32 	%r95, [%r114];
	ld.shared.u32 	%r96, [%r113];
	add.s32 	%r23, %r96, %r95;
	ld.shared.u32 	%r97, [%r10];
	setp.ge.u32 	%p13, %r23, %r97;
	@%p13 bra 	$L__BB0_18;
	st.shared.u32 	[%r10], %r23;
$L__BB0_18:
	bar.sync 	0;
	ld.shared.u32 	%r98, [%r114+4];
	ld.shared.u32 	%r99, [%r113+128];
	add.s32 	%r24, %r99, %r98;
	ld.shared.u32 	%r100, [%r10];
	setp.ge.u32 	%p14, %r24, %r100;
	@%p14 bra 	$L__BB0_20;
	st.shared.u32 	[%r10], %r24;
$L__BB0_20:
	bar.sync 	0;
	add.s32 	%r115, %r115, 4;
	add.s32 	%r114, %r114, 16;
	add.s32 	%r113, %r113, 512;
	setp.ne.s32 	%p15, %r115, 0;
	@%p15 bra 	$L__BB0_12;
$L__BB0_21:
	setp.eq.s32 	%p16, %r13, 0;
	@%p16 bra 	$L__BB0_26;
	shl.b32 	%r101, %r116, 7;
	add.s32 	%r103, %r101, %r56;
	mov.u32 	%r104, _ZZ9calKernelPjiiiiiE10shared_col;
	add.s32 	%r119, %r104, %r103;
	shl.b32 	%r106, %r116, 2;
	add.s32 	%r107, %r53, %r106;
	add.s32 	%r118, %r60, %r107;
	neg.s32 	%r117, %r13;
$L__BB0_23:
	.pragma "nounroll";
	ld.shared.u32 	%r109, [%r118];
	ld.shared.u32 	%r110, [%r119];
	add.s32 	%r35, %r110, %r109;
	ld.shared.u32 	%r111, [%r10];
	setp.ge.u32 	%p17, %r35, %r111;
	@%p17 bra 	$L__BB0_25;
	st.shared.u32 	[%r10], %r35;
$L__BB0_25:
	bar.sync 	0;
	add.s32 	%r119, %r119, 128;
	add.s32 	%r118, %r118, 4;
	add.s32 	%r117, %r117, 1;
	setp.ne.s32 	%p18, %r117, 0;
	@%p18 bra 	$L__BB0_23;
$L__BB0_26:
	not.pred 	%p19, %p1;
	@%p19 bra 	$L__BB0_28;
	ld.shared.u32 	%r112, [%r10];
	st.global.u32 	[%rd2], %r112;
$L__BB0_28:
	ret;

}


// ===== COMPILED SASS (sm_100) =====

	.target	sm_100

	.elftype	@"ET_EXEC"


//--------------------- .note.nv.tkinfo           --------------------------
	.section	.note.nv.tkinfo,"",@"SHT_NOTE"
	.sectionflags	@"SHF_NOTE_NV_TKINFO"
	.tkinfo
        /*0018*/ 	.word	0x00000002
        /*0030*/ 	.string	""
        /*0030*/ 	.string	"ptxas"
        /*0030*/ 	.string	"Cuda compilation tools, release 13.0, V13.0.88"
        /*0030*/ 	.string	"Build cuda_13.0.r13.0/compiler.36424714_0"
        /*0030*/ 	.string	"-arch sm_100 -m 64 "



//--------------------- .note.nv.cuinfo           --------------------------
	.section	.note.nv.cuinfo,"",@"SHT_NOTE"
	.sectionflags	@"SHF_NOTE_NV_CUINFO"
        /*0018*/ 	.short	0x0002
        /*001a*/ 	.short	0x0064
        /*001c*/ 	.short	0x0082
	.zero		2


//--------------------- .nv.info                  --------------------------
	.section	.nv.info,"",@"SHT_CUDA_INFO"
	.align	4


	//----- nvinfo : EIATTR_REGCOUNT
	.align		4
        /*0000*/ 	.byte	0x04, 0x2f
        /*0002*/ 	.short	(.L_1 - .L_0)
	.align		4
.L_0:
        /*0004*/ 	.word	index@(_Z9calKernelPjiiiii)
        /*0008*/ 	.word	0x0000001a


	//----- nvinfo : EIATTR_FRAME_SIZE
	.align		4
.L_1:
        /*000c*/ 	.byte	0x04, 0x11
        /*000e*/ 	.short	(.L_3 - .L_2)
	.align		4
.L_2:
        /*0010*/ 	.word	index@(_Z9calKernelPjiiiii)
        /*0014*/ 	.word	0x00000000


	//----- nvinfo : EIATTR_MIN_STACK_SIZE
	.align		4
.L_3:
        /*0018*/ 	.byte	0x04, 0x12
        /*001a*/ 	.short	(.L_5 - .L_4)
	.align		4
.L_4:
        /*001c*/ 	.word	index@(_Z9calKernelPjiiiii)
        /*0020*/ 	.word	0x00000000
.L_5:


//--------------------- .nv.compat                --------------------------
	.section	.nv.compat,"",@"SHT_CUDA_COMPAT_INFO"
	.align	4
        /*0000*/ 	.byte	0x02, 0x09, 0x00, 0x00, 0x02, 0x02, 0x01, 0x00, 0x02, 0x05, 0x05, 0x00, 0x03, 0x07, 0x01, 0x01
        /*0010*/ 	.byte	0x02, 0x03, 0x00, 0x00, 0x02, 0x06, 0x01, 0x00, 0x04, 0x0b, 0x08, 0x00, 0x09, 0x00, 0x00, 0x00
        /*0020*/ 	.byte	0x00, 0x00, 0x00, 0x00


//--------------------- .nv.info._Z9calKernelPjiiiii --------------------------
	.section	.nv.info._Z9calKernelPjiiiii,"",@"SHT_CUDA_INFO"
	.sectionflags	@""
	.align	4


	//----- nvinfo : EIATTR_CUDA_API_VERSION
	.align		4
        /*0000*/ 	.byte	0x04, 0x37
        /*0002*/ 	.short	(.L_7 - .L_6)
.L_6:
        /*0004*/ 	.word	0x00000082


	//----- nvinfo : EIATTR_KPARAM_INFO
	.align		4
.L_7:
        /*0008*/ 	.byte	0x04, 0x17
        /*000a*/ 	.short	(.L_9 - .L_8)
.L_8:
        /*000c*/ 	.word	0x00000000
        /*0010*/ 	.short	0x0005
        /*0012*/ 	.short	0x0018
        /*0014*/ 	.byte	0x00, 0xf0, 0x11, 0x00


	//----- nvinfo : EIATTR_KPARAM_INFO
	.align		4
.L_9:
        /*0018*/ 	.byte	0x04, 0x17
        /*001a*/ 	.short	(.L_11 - .L_10)
.L_10:
        /*001c*/ 	.word	0x00000000
        /*0020*/ 	.short	0x0004
        /*0022*/ 	.short	0x0014
        /*0024*/ 	.byte	0x00, 0xf0, 0x11, 0x00


	//----- nvinfo : EIATTR_KPARAM_INFO
	.align		4
.L_11:
        /*0028*/ 	.byte	0x04, 0x17
        /*002a*/ 	.short	(.L_13 - .L_12)
.L_12:
        /*002c*/ 	.word	0x00000000
        /*0030*/ 	.short	0x0003
        /*0032*/ 	.short	0x0010
        /*0034*/ 	.byte	0x00, 0xf0, 0x11, 0x00


	//----- nvinfo : EIATTR_KPARAM_INFO
	.align		4
.L_13:
        /*0038*/ 	.byte	0x04, 0x17
        /*003a*/ 	.short	(.L_15 - .L_14)
.L_14:
        /*003c*/ 	.word	0x00000000
        /*0040*/ 	.short	0x0002
        /*0042*/ 	.short	0x000c
        /*0044*/ 	.byte	0x00, 0xf0, 0x11, 0x00


	//----- nvinfo : EIATTR_KPARAM_INFO
	.align		4
.L_15:
        /*0048*/ 	.byte	0x04, 0x17
        /*004a*/ 	.short	(.L_17 - .L_16)
.L_16:
        /*004c*/ 	.word	0x00000000
        /*0050*/ 	.short	0x0001
        /*0052*/ 	.short	0x0008
        /*0054*/ 	.byte	0x00, 0xf0, 0x11, 0x00


	//----- nvinfo : EIATTR_KPARAM_INFO
	.align		4
.L_17:
        /*0058*/ 	.byte	0x04, 0x17
        /*005a*/ 	.short	(.L_19 - .L_18)
.L_18:
        /*005c*/ 	.word	0x00000000
        /*0060*/ 	.short	0x0000
        /*0062*/ 	.short	0x0000
        /*0064*/ 	.byte	0x00, 0xf5, 0x21, 0x00


	//----- nvinfo : EIATTR_SPARSE_MMA_MASK
	.align		4
.L_19:
        /*0068*/ 	.byte	0x03, 0x50
        /*006a*/ 	.short	0x0000


	//----- nvinfo : EIATTR_MAXREG_COUNT
	.align		4
        /*006c*/ 	.byte	0x03, 0x1b
        /*006e*/ 	.short	0x00ff


	//----- nvinfo : EIATTR_NUM_BARRIERS
	.align		4
        /*0070*/ 	.byte	0x02, 0x4c
        /*0072*/ 	.byte	0x01
	.zero		1


	//----- nvinfo : EIATTR_MERCURY_ISA_VERSION
	.align		4
        /*0074*/ 	.byte	0x03, 0x5f
        /*0076*/ 	.short	0x0101


	//----- nvinfo : EIATTR_VRC_CTA_INIT_COUNT
	.align		4
        /*0078*/ 	.byte	0x02, 0x4a
	.zero		1
	.zero		1


	//----- nvinfo : EIATTR_EXIT_INSTR_OFFSETS
	.align		4
        /*007c*/ 	.byte	0x04, 0x1c
        /*007e*/ 	.short	(.L_21 - .L_20)


	//   ....[0]....
.L_20:
        /*0080*/ 	.word	0x00000810


	//   ....[1]....
        /*0084*/ 	.word	0x00000840


	//----- nvinfo : EIATTR_CBANK_PARAM_SIZE
	.align		4
.L_21:
        /*0088*/ 	.byte	0x03, 0x19
        /*008a*/ 	.short	0x001c


	//----- nvinfo : EIATTR_PARAM_CBANK
	.align		4
        /*008c*/ 	.byte	0x04, 0x0a
        /*008e*/ 	.short	(.L_23 - .L_22)
	.align		4
.L_22:
        /*0090*/ 	.word	index@(.nv.constant0._Z9calKernelPjiiiii)
        /*0094*/ 	.short	0x0380
        /*0096*/ 	.short	0x001c


	//----- nvinfo : EIATTR_SW_WAR
	.align		4
.L_23:
        /*0098*/ 	.byte	0x04, 0x36
        /*009a*/ 	.short	(.L_25 - .L_24)
.L_24:
        /*009c*/ 	.word	0x00000008
.L_25:


//--------------------- .nv.callgraph             --------------------------
	.section	.nv.callgraph,"",@"SHT_CUDA_CALLGRAPH"
	.align	4
	.sectionentsize	8
	.align		4
        /*0000*/ 	.word	0x00000000
	.align		4
        /*0004*/ 	.word	0xffffffff
	.align		4
        /*0008*/ 	.word	0x00000000
	.align		4
        /*000c*/ 	.word	0xfffffffe
	.align		4
        /*0010*/ 	.word	0x00000000
	.align		4
        /*0014*/ 	.word	0xfffffffd
	.align		4
        /*0018*/ 	.word	0x00000000
	.align		4
        /*001c*/ 	.word	0xfffffffc


//--------------------- .text._Z9calKernelPjiiiii --------------------------
	.section	.text._Z9calKernelPjiiiii,"ax",@progbits
	.align	128
        .global         _Z9calKernelPjiiiii
        .type           _Z9calKernelPjiiiii,@function
        .size           _Z9calKernelPjiiiii,(.L_x_5 - _Z9calKernelPjiiiii)
        .other          _Z9calKernelPjiiiii,@"STO_CUDA_ENTRY STV_DEFAULT"
_Z9calKernelPjiiiii:
.text._Z9calKernelPjiiiii:
[----:B------:R-:W-:Y:S01]  /*0000*/  LDC R1, c[0x0][0x37c] ;  /* 0x0000df00ff017b82 */ /* 0x000fe20000000800 */
[----:B------:R-:W0:Y:S07]  /*0010*/  S2R R8, SR_TID.Y ;  /* 0x0000000000087919 */ /* 0x000e2e0000002200 */
[----:B------:R-:W1:Y:S01]  /*0020*/  S2UR UR5, SR_CTAID.Y ;  /* 0x00000000000579c3 */ /* 0x000e620000002600 */
[----:B------:R-:W1:Y:S01]  /*0030*/  LDCU UR6, c[0x0][0x398] ;  /* 0x00007300ff0677ac */ /* 0x000e620008000800 */
[----:B------:R-:W2:Y:S01]  /*0040*/  S2R R14, SR_TID.X ;  /* 0x00000000000e7919 */ /* 0x000ea20000002100 */
[----:B------:R-:W3:Y:S05]  /*0050*/  LDCU.64 UR10, c[0x0][0x390] ;  /* 0x00007200ff0a77ac */ /* 0x000eea0008000a00 */
[----:B------:R-:W3:Y:S01]  /*0060*/  LDC.64 R4, c[0x0][0x388] ;  /* 0x0000e200ff047b82 */ /* 0x000ee20000000a00 */
[----:B------:R-:W4:Y:S07]  /*0070*/  LDCU.64 UR8, c[0x0][0x358] ;  /* 0x00006b00ff0877ac */ /* 0x000f2e0008000a00 */
[----:B------:R-:W5:Y:S01]  /*0080*/  S2UR UR4, SR_CTAID.X ;  /* 0x00000000000479c3 */ /* 0x000f620000002500 */
[----:B-1----:R-:W-:-:S07]  /*0090*/  UIADD3 UR5, UPT, UPT, UR5, UR6, URZ ;  /* 0x0000000605057290 */ /* 0x002fce000fffe0ff */
[----:B------:R-:W1:Y:S01]  /*00a0*/  LDC.64 R6, c[0x0][0x380] ;  /* 0x0000e000ff067b82 */ /* 0x000e620000000a00 */
[C---:B---3--:R-:W-:Y:S02]  /*00b0*/  IMAD R3, R5.reuse, UR10, R5 ;  /* 0x0000000a05037c24 */ /* 0x048fe4000f8e0205 */
[C---:B0-----:R-:W-:Y:S02]  /*00c0*/  IMAD R11, R5.reuse, UR5, R8 ;  /* 0x00000005050b7c24 */ /* 0x041fe4000f8e0208 */
[----:B--2---:R-:W-:Y:S01]  /*00d0*/  IMAD R17, R5, UR10, R14 ;  /* 0x0000000a05117c24 */ /* 0x004fe2000f8e020e */
[-C--:B------:R-:W-:Y:S01]  /*00e0*/  VIMNMX R0, PT, PT, R3, R4.reuse, PT ;  /* 0x0000000403007248 */ /* 0x080fe20003fe0100 */
[----:B------:R-:W-:Y:S01]  /*00f0*/  IMAD R15, R5, UR10, R8 ;  /* 0x0000000a050f7c24 */ /* 0x000fe2000f8e0208 */
[----:B------:R-:W-:Y:S01]  /*0100*/  ISETP.GE.AND P1, PT, R11, R4, PT ;  /* 0x000000040b00720c */ /* 0x000fe20003f26270 */
[----:B-----5:R-:W-:-:S03]  /*0110*/  UIADD3 UR4, UPT, UPT, UR4, UR11, URZ ;  /* 0x0000000b04047290 */ /* 0x020fc6000fffe0ff */
[----:B------:R-:W-:-:S03]  /*0120*/  ISETP.GE.OR P1, PT, R17, R0, P1 ;  /* 0x000000001100720c */ /* 0x000fc60000f26670 */
[----:B------:R-:W-:-:S04]  /*0130*/  IMAD R13, R5, UR4, R14 ;  /* 0x00000004050d7c24 */ /* 0x000fc8000f8e020e */
[CC--:B------:R-:W-:Y:S01]  /*0140*/  IMAD R3, R11.reuse, R4.reuse, R13 ;  /* 0x000000040b037224 */ /* 0x0c0fe200078e020d */
[----:B------:R-:W-:Y:S02]  /*0150*/  VIMNMX R9, PT, PT, R11, R13, !PT ;  /* 0x0000000d0b097248 */ /* 0x000fe40007fe0100 */
[-C--:B------:R-:W-:Y:S01]  /*0160*/  ISETP.GE.AND P0, PT, R13, R4.reuse, PT ;  /* 0x000000040d00720c */ /* 0x080fe20003f06270 */
[----:B-1----:R-:W-:Y:S01]  /*0170*/  IMAD.WIDE R2, R3, 0x4, R6 ;  /* 0x0000000403027825 */ /* 0x002fe200078e0206 */
[----:B------:R-:W-:Y:S02]  /*0180*/  ISETP.GE.AND P2, PT, R9, R4, PT ;  /* 0x000000040900720c */ /* 0x000fe40003f46270 */
[----:B------:R-:W-:Y:S01]  /*0190*/  ISETP.GE.OR P0, PT, R15, R0, P0 ;  /* 0x000000000f00720c */ /* 0x000fe20000706670 */
[----:B------:R-:W-:-:S04]  /*01a0*/  @!P1 IMAD R11, R11, R4, R17 ;  /* 0x000000040b0b9224 */ /* 0x000fc800078e0211 */
[----:B------:R-:W-:-:S06]  /*01b0*/  @!P1 IMAD.WIDE R10, R11, 0x4, R6 ;  /* 0x000000040b0a9825 */ /* 0x000fcc00078e0206 */
[----:B----4-:R-:W2:Y:S02]  /*01c0*/  @!P2 LDG.E R19, desc[UR8][R2.64] ;  /* 0x000000080213a981 */ /* 0x010ea4000c1e1900 */
[----:B------:R-:W-:Y:S02]  /*01d0*/  @!P0 IMAD R13, R15, R4, R13 ;  /* 0x000000040f0d8224 */ /* 0x000fe400078e020d */
[----:B------:R0:W3:Y:S02]  /*01e0*/  @!P1 LDG.E R11, desc[UR8][R10.64] ;  /* 0x000000080a0b9981 */ /* 0x0000e4000c1e1900 */
[----:B------:R-:W-:-:S06]  /*01f0*/  @!P0 IMAD.WIDE R12, R13, 0x4, R6 ;  /* 0x000000040d0c8825 */ /* 0x000fcc00078e0206 */
[----:B------:R1:W4:Y:S01]  /*0200*/  @!P0 LDG.E R13, desc[UR8][R12.64] ;  /* 0x000000080c0d8981 */ /* 0x000322000c1e1900 */
[----:B------:R-:W5:Y:S01]  /*0210*/  S2UR UR6, SR_CgaCtaId ;  /* 0x00000000000679c3 */ /* 0x000f620000008800 */
[----:B------:R-:W-:Y:S02]  /*0220*/  UMOV UR4, 0x400 ;  /* 0x0000040000047882 */ /* 0x000fe40000000000 */
[----:B------:R-:W-:Y:S01]  /*0230*/  UIADD3 UR5, UPT, UPT, UR4, 0x1000, URZ ;  /* 0x0000100004057890 */ /* 0x000fe2000fffe0ff */
[----:B------:R-:W-:Y:S02]  /*0240*/  IMAD.SHL.U32 R6, R8, 0x80, RZ ;  /* 0x0000008008067824 */ /* 0x000fe400078e00ff */
[----:B------:R-:W-:Y:S02]  /*0250*/  IMAD.SHL.U32 R7, R14, 0x4, RZ ;  /* 0x000000040e077824 */ /* 0x000fe400078e00ff */
[----:B------:R-:W-:Y:S02]  /*0260*/  IMAD R15, RZ, RZ, -UR10 ;  /* 0x8000000aff0f7e24 */ /* 0x000fe4000f8e02ff */
[----:B------:R-:W-:-:S02]  /*0270*/  @P2 IMAD.MOV.U32 R17, RZ, RZ, 0x3fffffff ;  /* 0x3fffffffff112424 */ /* 0x000fc400078e00ff */
[----:B------:R-:W-:Y:S01]  /*0280*/  @P1 IMAD.MOV.U32 R21, RZ, RZ, 0x3fffffff ;  /* 0x3fffffffff151424 */ /* 0x000fe200078e00ff */
[----:B-----5:R-:W-:Y:S02]  /*0290*/  ULEA UR5, UR6, UR5, 0x18 ;  /* 0x0000000506057291 */ /* 0x020fe4000f8ec0ff */
[----:B------:R-:W-:Y:S02]  /*02a0*/  ULEA UR7, UR6, UR4, 0x18 ;  /* 0x0000000406077291 */ /* 0x000fe4000f8ec0ff */
[----:B------:R-:W-:Y:S02]  /*02b0*/  UIADD3 UR4, UPT, UPT, UR4, 0x2000, URZ ;  /* 0x0000200004047890 */ /* 0x000fe4000fffe0ff */
[----:B0-----:R-:W-:Y:S02]  /*02c0*/  VIADD R10, R6, UR5 ;  /* 0x00000005060a7c36 */ /* 0x001fe40008000000 */
[----:B------:R-:W-:Y:S01]  /*02d0*/  ULEA UR4, UR6, UR4, 0x18 ;  /* 0x0000000406047291 */ /* 0x000fe2000f8ec0ff */
[C---:B------:R-:W-:Y:S01]  /*02e0*/  IADD3 R8, PT, PT, R7.reuse, UR7, R6 ;  /* 0x0000000707087c10 */ /* 0x040fe2000fffe006 */
[----:B-1----:R-:W-:-:S02]  /*02f0*/  IMAD.IADD R12, R7, 0x1, R10 ;  /* 0x00000001070c7824 */ /* 0x002fc400078e020a */
[----:B------:R-:W-:Y:S02]  /*0300*/  IMAD R15, R5, R15, R0 ;  /* 0x0000000f050f7224 */ /* 0x000fe400078e0200 */
[----:B------:R-:W-:-:S04]  /*0310*/  @!P0 MOV R14, UR4 ;  /* 0x00000004000e8c02 */ /* 0x000fc80008000f00 */
[C-C-:B------:R-:W-:Y:S02]  /*0320*/  @!P0 IADD3 R16, PT, PT, R7.reuse, R14, R6.reuse ;  /* 0x0000000e07108210 */ /* 0x140fe40007ffe006 */
[----:B------:R-:W-:Y:S02]  /*0330*/  @P0 MOV R14, UR4 ;  /* 0x00000004000e0c02 */ /* 0x000fe40008000f00 */
[----:B------:R-:W-:Y:S02]  /*0340*/  @P0 MOV R23, 0x3fffffff ;  /* 0x3fffffff00170802 */ /* 0x000fe40000000f00 */
[----:B------:R-:W-:Y:S01]  /*0350*/  @P0 IADD3 R18, PT, PT, R7, R14, R6 ;  /* 0x0000000e07120210 */ /* 0x000fe20007ffe006 */
[----:B--2---:R0:W-:Y:S04]  /*0360*/  @!P2 STS [R8], R19 ;  /* 0x000000130800a388 */ /* 0x0041e80000000800 */
[----:B------:R0:W-:Y:S04]  /*0370*/  @P2 STS [R8], R17 ;  /* 0x0000001108002388 */ /* 0x0001e80000000800 */
[----:B---3--:R0:W-:Y:S04]  /*0380*/  @!P1 STS [R12], R11 ;  /* 0x0000000b0c009388 */ /* 0x0081e80000000800 */
[----:B------:R0:W-:Y:S01]  /*0390*/  @P1 STS [R12], R21 ;  /* 0x000000150c001388 */ /* 0x0001e20000000800 */
[----:B------:R-:W-:-:S03]  /*03a0*/  ISETP.GE.AND P1, PT, R15, 0x1, PT ;  /* 0x000000010f00780c */ /* 0x000fc60003f26270 */
[----:B----4-:R0:W-:Y:S04]  /*03b0*/  @!P0 STS [R16], R13 ;  /* 0x0000000d10008388 */ /* 0x0101e80000000800 */
[----:B------:R0:W-:Y:S01]  /*03c0*/  @P0 STS [R18], R23 ;  /* 0x0000001712000388 */ /* 0x0001e20000000800 */
[----:B------:R-:W-:Y:S01]  /*03d0*/  BAR.SYNC.DEFER_BLOCKING 0x0 ;  /* 0x0000000000007b1d */ /* 0x000fe20000010000 */
[----:B------:R-:W-:-:S05]  /*03e0*/  ISETP.GE.AND P0, PT, R9, R4, PT ;  /* 0x000000040900720c */ /* 0x000fca0003f06270 */
[----:B------:R-:W-:Y:S08]  /*03f0*/  @!P1 BRA `(.L_x_0) ;  /* 0x0000000400049947 */ /* 0x000ff00003800000 */
[----:B------:R-:W-:Y:S01]  /*0400*/  IMAD R5, R5, UR10, -R0 ;  /* 0x0000000a05057c24 */ /* 0x000fe2000f8e0a00 */
[----:B------:R-:W-:Y:S01]  /*0410*/  LOP3.LUT R0, R15, 0x3, RZ, 0xc0, !PT ;  /* 0x000000030f007812 */ /* 0x000fe200078ec0ff */
[----:B------:R-:W-:-:S03]  /*0420*/  IMAD.MOV.U32 R4, RZ, RZ, RZ ;  /* 0x000000ffff047224 */ /* 0x000fc600078e00ff */
[----:B------:R-:W-:Y:S02]  /*0430*/  ISETP.GT.U32.AND P2, PT, R5, -0x4, PT ;  /* 0xfffffffc0500780c */ /* 0x000fe40003f44070 */
[----:B------:R-:W-:-:S11]  /*0440*/  ISETP.NE.AND P1, PT, R0, RZ, PT ;  /* 0x000000ff0000720c */ /* 0x000fd60003f25270 */
[----:B------:R-:W-:Y:S05]  /*0450*/  @P2 BRA `(.L_x_1) ;  /* 0x0000000000942947 */ /* 0x000fea0003800000 */
[----:B------:R-:W-:Y:S02]  /*0460*/  LOP3.LUT R4, R15, 0x7ffffffc, RZ, 0xc0, !PT ;  /* 0x7ffffffc0f047812 */ /* 0x000fe400078ec0ff */
[----:B------:R-:W-:Y:S02]  /*0470*/  IADD3 R10, PT, PT, R10, 0x8, RZ ;  /* 0x000000080a0a7810 */ /* 0x000fe40007ffe0ff */
[----:B------:R-:W-:Y:S01]  /*0480*/  IADD3 R14, PT, PT, R7, 0x100, R14 ;  /* 0x00000100070e7810 */ /* 0x000fe20007ffe00e */
[----:B------:R-:W-:-:S07]  /*0490*/  IMAD.MOV R5, RZ, RZ, -R4 ;  /* 0x000000ffff057224 */ /* 0x000fce00078e0a04 */
.L_x_2:
[----:B------:R-:W-:Y:S01]  /*04a0*/  LDS R9, [R10+-0x8] ;  /* 0xfffff8000a097984 */ /* 0x000fe20000000800 */
[----:B------:R-:W-:-:S03]  /*04b0*/  IADD3 R5, PT, PT, R5, 0x4, RZ ;  /* 0x0000000405057810 */ /* 0x000fc60007ffe0ff */
[----:B0-----:R-:W0:Y:S04]  /*04c0*/  LDS R12, [R14+-0x100] ;  /* 0xffff00000e0c7984 */ /* 0x001e280000000800 */
[----:B------:R-:W1:Y:S01]  /*04d0*/  LDS R11, [R8] ;  /* 0x00000000080b7984 */ /* 0x000e620000000800 */
[----:B0-----:R-:W-:-:S05]  /*04e0*/  IMAD.IADD R13, R9, 0x1, R12 ;  /* 0x00000001090d7824 */ /* 0x001fca00078e020c */
[----:B-1----:R-:W-:-:S13]  /*04f0*/  ISETP.GE.U32.AND P2, PT, R13, R11, PT ;  /* 0x0000000b0d00720c */ /* 0x002fda0003f46070 */
[----:B------:R-:W-:Y:S01]  /*0500*/  @!P2 STS [R8], R13 ;  /* 0x0000000d0800a388 */ /* 0x000fe20000000800 */
[----:B------:R-:W-:Y:S06]  /*0510*/  BAR.SYNC.DEFER_BLOCKING 0x0 ;  /* 0x0000000000007b1d */ /* 0x000fec0000010000 */
[----:B------:R-:W-:Y:S04]  /*0520*/  LDS R9, [R10+-0x4] ;  /* 0xfffffc000a097984 */ /* 0x000fe80000000800 */
[----:B------:R-:W0:Y:S04]  /*0530*/  LDS R12, [R14+-0x80] ;  /* 0xffff80000e0c7984 */ /* 0x000e280000000800 */
[----:B------:R-:W1:Y:S01]  /*0540*/  LDS R11, [R8] ;  /* 0x00000000080b7984 */ /* 0x000e620000000800 */
[----:B0-----:R-:W-:-:S04]  /*0550*/  IADD3 R15, PT, PT, R9, R12, RZ ;  /* 0x0000000c090f7210 */ /* 0x001fc80007ffe0ff */
[----:B-1----:R-:W-:-:S13]  /*0560*/  ISETP.GE.U32.AND P2, PT, R15, R11, PT ;  /* 0x0000000b0f00720c */ /* 0x002fda0003f46070 */
[----:B------:R-:W-:Y:S01]  /*0570*/  @!P2 STS [R8], R15 ;  /* 0x0000000f0800a388 */ /* 0x000fe20000000800 */
[----:B------:R-:W-:Y:S06]  /*0580*/  BAR.SYNC.DEFER_BLOCKING 0x0 ;  /* 0x0000000000007b1d */ /* 0x000fec0000010000 */
[----:B------:R-:W-:Y:S04]  /*0590*/  LDS R9, [R10] ;  /* 0x000000000a097984 */ /* 0x000fe80000000800 */
[----:B------:R-:W0:Y:S04]  /*05a0*/  LDS R12, [R14] ;  /* 0x000000000e0c7984 */ /* 0x000e280000000800 */
[----:B------:R-:W1:Y:S01]  /*05b0*/  LDS R11, [R8] ;  /* 0x00000000080b7984 */ /* 0x000e620000000800 */
[----:B0-----:R-:W-:-:S05]  /*05c0*/  IMAD.IADD R13, R9, 0x1, R12 ;  /* 0x00000001090d7824 */ /* 0x001fca00078e020c */
[----:B-1----:R-:W-:-:S13]  /*05d0*/  ISETP.GE.U32.AND P2, PT, R13, R11, PT ;  /* 0x0000000b0d00720c */ /* 0x002fda0003f46070 */
[----:B------:R-:W-:Y:S01]  /*05e0*/  @!P2 STS [R8], R13 ;  /* 0x0000000d0800a388 */ /* 0x000fe20000000800 */
[----:B------:R-:W-:Y:S06]  /*05f0*/  BAR.SYNC.DEFER_BLOCKING 0x0 ;  /* 0x0000000000007b1d */ /* 0x000fec0000010000 */
[----:B------:R0:W-:Y:S04]  /*0600*/  LDS R9, [R10+0x4] ;  /* 0x000004000a097984 */ /* 0x0001e80000000800 */
[----:B------:R1:W2:Y:S04]  /*0610*/  LDS R12, [R14+0x80] ;  /* 0x000080000e0c7984 */ /* 0x0002a80000000800 */
[----:B------:R-:W3:Y:S01]  /*0620*/  LDS R11, [R8] ;  /* 0x00000000080b7984 */ /* 0x000ee20000000800 */
[----:B0-----:R-:W-:-:S02]  /*0630*/  VIADD R10, R10, 0x10 ;  /* 0x000000100a0a7836 */ /* 0x001fc40000000000 */
[----:B-1----:R-:W-:Y:S02]  /*0640*/  VIADD R14, R14, 0x200 ;  /* 0x000002000e0e7836 */ /* 0x002fe40000000000 */
[----:B--2---:R-:W-:-:S05]  /*0650*/  IMAD.IADD R9, R9, 0x1, R12 ;  /* 0x0000000109097824 */ /* 0x004fca00078e020c */
[----:B---3--:R-:W-:-:S13]  /*0660*/  ISETP.GE.U32.AND P2, PT, R9, R11, PT ;  /* 0x0000000b0900720c */ /* 0x008fda0003f46070 */
[----:B------:R1:W-:Y:S01]  /*0670*/  @!P2 STS [R8], R9 ;  /* 0x000000090800a388 */ /* 0x0003e20000000800 */
[----:B------:R-:W-:Y:S01]  /*0680*/  BAR.SYNC.DEFER_BLOCKING 0x0 ;  /* 0x0000000000007b1d */ /* 0x000fe20000010000 */
[----:B------:R-:W-:-:S13]  /*0690*/  ISETP.NE.AND P2, PT, R5, RZ, PT ;  /* 0x000000ff0500720c */ /* 0x000fda0003f45270 */
[----:B-1----:R-:W-:Y:S05]  /*06a0*/  @P2 BRA `(.L_x_2) ;  /* 0xfffffffc007c2947 */ /* 0x002fea000383ffff */
.L_x_1:
[----:B------:R-:W-:Y:S05]  /*06b0*/  @!P1 BRA `(.L_x_0) ;  /* 0x0000000000549947 */ /* 0x000fea0003800000 */
[----:B------:R-:W1:Y:S01]  /*06c0*/  S2UR UR6, SR_CgaCtaId ;  /* 0x00000000000679c3 */ /* 0x000e620000008800 */
[----:B------:R-:W-:Y:S01]  /*06d0*/  UMOV UR4, 0x400 ;  /* 0x0000040000047882 */ /* 0x000fe20000000000 */
[C---:B------:R-:W-:Y:S01]  /*06e0*/  LEA R6, R4.reuse, R6, 0x2 ;  /* 0x0000000604067211 */ /* 0x040fe200078e10ff */
[----:B------:R-:W-:Y:S01]  /*06f0*/  UIADD3 UR4, UPT, UPT, UR4, 0x2000, URZ ;  /* 0x0000200004047890 */ /* 0x000fe2000fffe0ff */
[----:B------:R-:W-:Y:S02]  /*0700*/  IMAD R4, R4, 0x80, R7 ;  /* 0x0000008004047824 */ /* 0x000fe400078e0207 */
[----:B------:R-:W-:Y:S01]  /*0710*/  IMAD.MOV R0, RZ, RZ, -R0 ;  /* 0x000000ffff007224 */ /* 0x000fe200078e0a00 */
[----:B------:R-:W-:Y:S01]  /*0720*/  IADD3 R6, PT, PT, R6, UR5, RZ ;  /* 0x0000000506067c10 */ /* 0x000fe2000fffe0ff */
[----:B-1----:R-:W-:-:S06]  /*0730*/  ULEA UR4, UR6, UR4, 0x18 ;  /* 0x0000000406047291 */ /* 0x002fcc000f8ec0ff */
[----:B------:R-:W-:-:S07]  /*0740*/  VIADD R4, R4, UR4 ;  /* 0x0000000404047c36 */ /* 0x000fce0008000000 */
.L_x_3:
[----:B------:R1:W-:Y:S01]  /*0750*/  LDS R5, [R6] ;  /* 0x0000000006057984 */ /* 0x0003e20000000800 */
[----:B------:R-:W-:-:S03]  /*0760*/  IADD3 R0, PT, PT, R0, 0x1, RZ ;  /* 0x0000000100007810 */ /* 0x000fc60007ffe0ff */
[----:B------:R2:W3:Y:S04]  /*0770*/  LDS R10, [R4] ;  /* 0x00000000040a7984 */ /* 0x0004e80000000800 */
[----:B------:R-:W4:Y:S01]  /*0780*/  LDS R7, [R8] ;  /* 0x0000000008077984 */ /* 0x000f220000000800 */
[----:B-1----:R-:W-:Y:S01]  /*0790*/  VIADD R6, R6, 0x4 ;  /* 0x0000000406067836 */ /* 0x002fe20000000000 */
[----:B--2---:R-:W-:Y:S01]  /*07a0*/  IADD3 R4, PT, PT, R4, 0x80, RZ ;  /* 0x0000008004047810 */ /* 0x004fe20007ffe0ff */
[----:B---3--:R-:W-:-:S05]  /*07b0*/  IMAD.IADD R5, R5, 0x1, R10 ;  /* 0x0000000105057824 */ /* 0x008fca00078e020a */
[----:B----4-:R-:W-:-:S13]  /*07c0*/  ISETP.GE.U32.AND P1, PT, R5, R7, PT ;  /* 0x000000070500720c */ /* 0x010fda0003f26070 */
[----:B------:R1:W-:Y:S01]  /*07d0*/  @!P1 STS [R8], R5 ;  /* 0x0000000508009388 */ /* 0x0003e20000000800 */
[----:B------:R-:W-:Y:S01]  /*07e0*/  BAR.SYNC.DEFER_BLOCKING 0x0 ;  /* 0x0000000000007b1d */ /* 0x000fe20000010000 */
[----:B------:R-:W-:-:S13]  /*07f0*/  ISETP.NE.AND P1, PT, R0, RZ, PT ;  /* 0x000000ff0000720c */ /* 0x000fda0003f25270 */
[----:B-1----:R-:W-:Y:S05]  /*0800*/  @P1 BRA `(.L_x_3) ;  /* 0xfffffffc00d01947 */ /* 0x002fea000383ffff */
.L_x_0:
[----:B------:R-:W-:Y:S05]  /*0810*/  @P0 EXIT ;  /* 0x000000000000094d */ /* 0x000fea0003800000 */
[----:B------:R-:W1:Y:S04]  /*0820*/  LDS R5, [R8] ;  /* 0x0000000008057984 */ /* 0x000e680000000800 */
[----:B-1----:R-:W-:Y:S01]  /*0830*/  STG.E desc[UR8][R2.64], R5 ;  /* 0x0000000502007986 */ /* 0x002fe2000c101908 */
[----:B------:R-:W-:Y:S05]  /*0840*/  EXIT ;  /* 0x000000000000794d */ /* 0x000fea0003800000 */
.L_x_4:
[----:B------:R-:W-:-:S00]  /*0850*/  BRA `(.L_x_4) ;  /* 0xfffffffc00fc7947 */ /* 0x000fc0000383ffff */
[----:B------:R-:W-:-:S00]  /*0860*/  NOP ;  /* 0x0000000000007918 */ /* 0x000fc00000000000 */
        /* <DEDUP_REMOVED lines=9> */
.L_x_5:


//--------------------- .nv.shared._Z9calKernelPjiiiii --------------------------
	.section	.nv.shared._Z9calKernelPjiiiii,"aw",@nobits
	.sectionflags	@""
	.align	4
.nv.shared._Z9calKernelPjiiiii:
	.zero		13312


//--------------------- .nv.shared.reserved.0     --------------------------
	.section	.nv.shared.reserved.0,"aw",@nobits
	.weak		__nv_reservedSMEM_offset_0_alias
	.size		__nv_reservedSMEM_offset_0_alias, 0, 64
	.other		__nv_reservedSMEM_offset_0_alias,@"STO_CUDA_RESERVED_SHARED STV_DEFAULT"
__nv_reservedSMEM_offset_0_alias:
	.zero		0
	.zero		64


//--------------------- .nv.constant0._Z9calKernelPjiiiii --------------------------
	.section	.nv.constant0._Z9calKernelPjiiiii,"a",@progbits
	.sectionflags	@""
	.align	4
.nv.constant0._Z9calKernelPjiiiii:
	.zero		924


//--------------------- SYMBOLS --------------------------

	.type		.nv.reservedSmem.offset0,@object
	.size		.nv.reservedSmem.offset0,0x4
	.type		.nv.reservedSmem.cap,@object
	.size		.nv.reservedSmem.cap,0x4
